//
// Generated by NVIDIA NVVM Compiler
//
// Compiler Build ID: CL-36424714
// Cuda compilation tools, release 13.0, V13.0.88
// Based on NVVM 20.0.0
//

.version 9.0
.target sm_100
.address_size 64

	// .globl	_Z9reductionPfi
// _ZZ9reductionPfiE7scratch has been demoted

.visible .entry _Z9reductionPfi(
	.param .u64 .ptr .align 1 _Z9reductionPfi_param_0,
	.param .u32 _Z9reductionPfi_param_1
)
{
	.reg .pred 	%p<6>;
	.reg .b32 	%r<18>;
	.reg .b32 	%f<7>;
	.reg .b64 	%rd<7>;
	// demoted variable
	.shared .align 4 .b8 _ZZ9reductionPfiE7scratch[2048];
	ld.param.u64 	%rd3, [_Z9reductionPfi_param_0];
	ld.param.u32 	%r6, [_Z9reductionPfi_param_1];
	cvta.to.global.u64 	%rd1, %rd3;
	mov.u32 	%r1, %tid.x;
	mul.wide.u32 	%rd4, %r1, 4;
	add.s64 	%rd2, %rd1, %rd4;
	ld.global.f32 	%f1, [%rd2];
	shl.b32 	%r7, %r1, 2;
	mov.u32 	%r8, _ZZ9reductionPfiE7scratch;
	add.s32 	%r2, %r8, %r7;
	st.shared.f32 	[%r2], %f1;
	mov.u32 	%r3, %ntid.x;
	add.s32 	%r9, %r1, %r3;
	setp.ge.u32 	%p1, %r9, %r6;
	@%p1 bra 	$L__BB0_2;
	mul.wide.s32 	%rd5, %r3, 4;
	add.s64 	%rd6, %rd2, %rd5;
	ld.global.f32 	%f2, [%rd6];
	shl.b32 	%r10, %r3, 2;
	add.s32 	%r11, %r2, %r10;
	st.shared.f32 	[%r11], %f2;
$L__BB0_2:
	bar.sync 	0;
	setp.lt.u32 	%p2, %r3, 2;
	@%p2 bra 	$L__BB0_7;
	mov.b32 	%r17, 1;
$L__BB0_4:
	bar.sync 	0;
	shl.b32 	%r5, %r17, 1;
	add.s32 	%r13, %r5, -1;
	and.b32  	%r14, %r13, %r1;
	setp.ne.s32 	%p3, %r14, 0;
	@%p3 bra 	$L__BB0_6;
	shl.b32 	%r15, %r17, 2;
	add.s32 	%r16, %r2, %r15;
	ld.shared.f32 	%f3, [%r16];
	ld.shared.f32 	%f4, [%r2];
	add.f32 	%f5, %f3, %f4;
	st.shared.f32 	[%r2], %f5;
$L__BB0_6:
	setp.lt.u32 	%p4, %r5, %r3;
	mov.u32 	%r17, %r5;
	@%p4 bra 	$L__BB0_4;
$L__BB0_7:
	setp.ne.s32 	%p5, %r1, 0;
	@%p5 bra 	$L__BB0_9;
	ld.shared.f32 	%f6, [_ZZ9reductionPfiE7scratch];
	st.global.f32 	[%rd1], %f6;
$L__BB0_9:
	ret;

}


// ===== COMPILED SASS (sm_100) =====

	.target	sm_100

	.elftype	@"ET_EXEC"


//--------------------- .note.nv.tkinfo           --------------------------
	.section	.note.nv.tkinfo,"",@"SHT_NOTE"
	.sectionflags	@"SHF_NOTE_NV_TKINFO"
	.tkinfo
        /*0018*/ 	.word	0x00000002
        /*0030*/ 	.string	""
        /*0030*/ 	.string	"ptxas"
        /*0030*/ 	.string	"Cuda compilation tools, release 13.0, V13.0.88"
        /*0030*/ 	.string	"Build cuda_13.0.r13.0/compiler.36424714_0"
        /*0030*/ 	.string	"-arch sm_100 -m 64 "



//--------------------- .note.nv.cuinfo           --------------------------
	.section	.note.nv.cuinfo,"",@"SHT_NOTE"
	.sectionflags	@"SHF_NOTE_NV_CUINFO"
        /*0018*/ 	.short	0x0002
        /*001a*/ 	.short	0x0064
        /*001c*/ 	.short	0x0082
	.zero		2


//--------------------- .nv.info                  --------------------------
	.section	.nv.info,"",@"SHT_CUDA_INFO"
	.align	4


	//----- nvinfo : EIATTR_REGCOUNT
	.align		4
        /*0000*/ 	.byte	0x04, 0x2f
        /*0002*/ 	.short	(.L_1 - .L_0)
	.align		4
.L_0:
        /*0004*/ 	.word	index@(_Z9reductionPfi)
        /*0008*/ 	.word	0x0000000e


	//----- nvinfo : EIATTR_FRAME_SIZE
	.align		4
.L_1:
        /*000c*/ 	.byte	0x04, 0x11
        /*000e*/ 	.short	(.L_3 - .L_2)
	.align		4
.L_2:
        /*0010*/ 	.word	index@(_Z9reductionPfi)
        /*0014*/ 	.word	0x00000000


	//----- nvinfo : EIATTR_MIN_STACK_SIZE
	.align		4
.L_3:
        /*0018*/ 	.byte	0x04, 0x12
        /*001a*/ 	.short	(.L_5 - .L_4)
	.align		4
.L_4:
        /*001c*/ 	.word	index@(_Z9reductionPfi)
        /*0020*/ 	.word	0x00000000
.L_5:


//--------------------- .nv.compat                --------------------------
	.section	.nv.compat,"",@"SHT_CUDA_COMPAT_INFO"
	.align	4
        /*0000*/ 	.byte	0x02, 0x09, 0x00, 0x00, 0x02, 0x02, 0x01, 0x00, 0x02, 0x05, 0x05, 0x00, 0x03, 0x07, 0x01, 0x01
        /*0010*/ 	.byte	0x02, 0x03, 0x00, 0x00, 0x02, 0x06, 0x01, 0x00, 0x04, 0x0b, 0x08, 0x00, 0x09, 0x00, 0x00, 0x00
        /*0020*/ 	.byte	0x00, 0x00, 0x00, 0x00


//--------------------- .nv.info._Z9reductionPfi  --------------------------
	.section	.nv.info._Z9reductionPfi,"",@"SHT_CUDA_INFO"
	.sectionflags	@""
	.align	4


	//----- nvinfo : EIATTR_CUDA_API_VERSION
	.align		4
        /*0000*/ 	.byte	0x04, 0x37
        /*0002*/ 	.short	(.L_7 - .L_6)
.L_6:
        /*0004*/ 	.word	0x00000082


	//----- nvinfo : EIATTR_KPARAM_INFO
	.align		4
.L_7:
        /*0008*/ 	.byte	0x04, 0x17
        /*000a*/ 	.short	(.L_9 - .L_8)
.L_8:
        /*000c*/ 	.word	0x00000000
        /*0010*/ 	.short	0x0001
        /*0012*/ 	.short	0x0008
        /*0014*/ 	.byte	0x00, 0xf0, 0x11, 0x00


	//----- nvinfo : EIATTR_KPARAM_INFO
	.align		4
.L_9:
        /*0018*/ 	.byte	0x04, 0x17
        /*001a*/ 	.short	(.L_11 - .L_10)
.L_10:
        /*001c*/ 	.word	0x00000000
        /*0020*/ 	.short	0x0000
        /*0022*/ 	.short	0x0000
        /*0024*/ 	.byte	0x00, 0xf5, 0x21, 0x00


	//----- nvinfo : EIATTR_SPARSE_MMA_MASK
	.align		4
.L_11:
        /*0028*/ 	.byte	0x03, 0x50
        /*002a*/ 	.short	0x0000


	//----- nvinfo : EIATTR_MAXREG_COUNT
	.align		4
        /*002c*/ 	.byte	0x03, 0x1b
        /*002e*/ 	.short	0x00ff


	//----- nvinfo : EIATTR_NUM_BARRIERS
	.align		4
        /*0030*/ 	.byte	0x02, 0x4c
        /*0032*/ 	.byte	0x01
	.zero		1


	//----- nvinfo : EIATTR_MERCURY_ISA_VERSION
	.align		4
        /*0034*/ 	.byte	0x03, 0x5f
        /*0036*/ 	.short	0x0101


	//----- nvinfo : EIATTR_VRC_CTA_INIT_COUNT
	.align		4
        /*0038*/ 	.byte	0x02, 0x4a
	.zero		1
	.zero		1


	//----- nvinfo : EIATTR_EXIT_INSTR_OFFSETS
	.align		4
        /*003c*/ 	.byte	0x04, 0x1c
        /*003e*/ 	.short	(.L_13 - .L_12)


	//   ....[0]....
.L_12:
        /*0040*/ 	.word	0x00000240


	//   ....[1]....
        /*0044*/ 	.word	0x000002b0


	//----- nvinfo : EIATTR_CBANK_PARAM_SIZE
	.align		4
.L_13:
        /*0048*/ 	.byte	0x03, 0x19
        /*004a*/ 	.short	0x000c


	//----- nvinfo : EIATTR_PARAM_CBANK
	.align		4
        /*004c*/ 	.byte	0x04, 0x0a
        /*004e*/ 	.short	(.L_15 - .L_14)
	.align		4
.L_14:
        /*0050*/ 	.word	index@(.nv.constant0._Z9reductionPfi)
        /*0054*/ 	.short	0x0380
        /*0056*/ 	.short	0x000c


	//----- nvinfo : EIATTR_SW_WAR
	.align		4
.L_15:
        /*0058*/ 	.byte	0x04, 0x36
        /*005a*/ 	.short	(.L_17 - .L_16)
.L_16:
        /*005c*/ 	.word	0x00000008
.L_17:


//--------------------- .nv.callgraph             --------------------------
	.section	.nv.callgraph,"",@"SHT_CUDA_CALLGRAPH"
	.align	4
	.sectionentsize	8
	.align		4
        /*0000*/ 	.word	0x00000000
	.align		4
        /*0004*/ 	.word	0xffffffff
	.align		4
        /*0008*/ 	.word	0x00000000
	.align		4
        /*000c*/ 	.word	0xfffffffe
	.align		4
        /*0010*/ 	.word	0x00000000
	.align		4
        /*0014*/ 	.word	0xfffffffd
	.align		4
        /*0018*/ 	.word	0x00000000
	.align		4
        /*001c*/ 	.word	0xfffffffc


//--------------------- .text._Z9reductionPfi     --------------------------
	.section	.text._Z9reductionPfi,"ax",@progbits
	.align	128
        .global         _Z9reductionPfi
        .type           _Z9reductionPfi,@function
        .size           _Z9reductionPfi,(.L_x_3 - _Z9reductionPfi)
        .other          _Z9reductionPfi,@"STO_CUDA_ENTRY STV_DEFAULT"
_Z9reductionPfi:
.text._Z9reductionPfi:
[----:B------:R-:W-:Y:S01]  /*0000*/  LDC R1, c[0x0][0x37c] ;  /* 0x0000df00ff017b82 */ /* 0x000fe20000000800 */
[----:B------:R-:W0:Y:S07]  /*0010*/  S2R R11, SR_TID.X ;  /* 0x00000000000b7919 */ /* 0x000e2e0000002100 */
[----:B------:R-:W0:Y:S01]  /*0020*/  LDC R6, c[0x0][0x360] ;  /* 0x0000d800ff067b82 */ /* 0x000e220000000800 */
[----:B------:R-:W1:Y:S01]  /*0030*/  LDCU UR4, c[0x0][0x388] ;  /* 0x00007100ff0477ac */ /* 0x000e620008000800 */
[----:B------:R-:W2:Y:S06]  /*0040*/  LDCU.64 UR6, c[0x0][0x358] ;  /* 0x00006b00ff0677ac */ /* 0x000eac0008000a00 */
[----:B------:R-:W3:Y:S01]  /*0050*/  LDC.64 R2, c[0x0][0x380] ;  /* 0x0000e000ff027b82 */ /* 0x000ee20000000a00 */
[----:B0-----:R-:W-:-:S02]  /*0060*/  IMAD.IADD R0, R11, 0x1, R6 ;  /* 0x000000010b007824 */ /* 0x001fc400078e0206 */
[----:B---3--:R-:W-:-:S03]  /*0070*/  IMAD.WIDE.U32 R2, R11, 0x4, R2 ;  /* 0x000000040b027825 */ /* 0x008fc600078e0002 */
[----:B-1----:R-:W-:-:S13]  /*0080*/  ISETP.GE.U32.AND P1, PT, R0, UR4, PT ;  /* 0x0000000400007c0c */ /* 0x002fda000bf26070 */
[C---:B------:R-:W-:Y:S02]  /*0090*/  @!P1 IMAD.WIDE R4, R6.reuse, 0x4, R2 ;  /* 0x0000000406049825 */ /* 0x040fe400078e0202 */
[----:B--2---:R-:W2:Y:S04]  /*00a0*/  LDG.E R2, desc[UR6][R2.64] ;  /* 0x0000000602027981 */ /* 0x004ea8000c1e1900 */
[----:B------:R-:W3:Y:S01]  /*00b0*/  @!P1 LDG.E R4, desc[UR6][R4.64] ;  /* 0x0000000604049981 */ /* 0x000ee2000c1e1900 */
[----:B------:R-:W0:Y:S01]  /*00c0*/  S2UR UR5, SR_CgaCtaId ;  /* 0x00000000000579c3 */ /* 0x000e220000008800 */
[----:B------:R-:W-:Y:S01]  /*00d0*/  UMOV UR4, 0x400 ;  /* 0x0000040000047882 */ /* 0x000fe20000000000 */
[----:B------:R-:W-:Y:S02]  /*00e0*/  ISETP.GE.U32.AND P2, PT, R6, 0x2, PT ;  /* 0x000000020600780c */ /* 0x000fe40003f46070 */
[----:B------:R-:W-:Y:S01]  /*00f0*/  ISETP.NE.AND P0, PT, R11, RZ, PT ;  /* 0x000000ff0b00720c */ /* 0x000fe20003f05270 */
[----:B0-----:R-:W-:-:S06]  /*0100*/  ULEA UR4, UR5, UR4, 0x18 ;  /* 0x0000000405047291 */ /* 0x001fcc000f8ec0ff */
[----:B------:R-:W-:-:S05]  /*0110*/  LEA R7, R11, UR4, 0x2 ;  /* 0x000000040b077c11 */ /* 0x000fca000f8e10ff */
[----:B------:R-:W-:Y:S01]  /*0120*/  @!P1 IMAD R9, R6, 0x4, R7 ;  /* 0x0000000406099824 */ /* 0x000fe200078e0207 */
[----:B--2---:R0:W-:Y:S04]  /*0130*/  STS [R7], R2 ;  /* 0x0000000207007388 */ /* 0x0041e80000000800 */
[----:B---3--:R0:W-:Y:S01]  /*0140*/  @!P1 STS [R9], R4 ;  /* 0x0000000409009388 */ /* 0x0081e20000000800 */
[----:B------:R-:W-:Y:S06]  /*0150*/  BAR.SYNC.DEFER_BLOCKING 0x0 ;  /* 0x0000000000007b1d */ /* 0x000fec0000010000 */
[----:B------:R-:W-:Y:S05]  /*0160*/  @!P2 BRA `(.L_x_0) ;  /* 0x000000000034a947 */ /* 0x000fea0003800000 */
[----:B------:R-:W-:-:S07]  /*0170*/  HFMA2 R0, -RZ, RZ, 0, 5.9604644775390625e-08 ;  /* 0x00000001ff007431 */ /* 0x000fce00000001ff */
.L_x_1:
[----:B------:R-:W-:Y:S01]  /*0180*/  IMAD.SHL.U32 R5, R0, 0x2, RZ ;  /* 0x0000000200057824 */ /* 0x000fe200078e00ff */
[----:B------:R-:W-:Y:S04]  /*0190*/  BAR.SYNC.DEFER_BLOCKING 0x0 ;  /* 0x0000000000007b1d */ /* 0x000fe80000010000 */
[----:B0-----:R-:W-:-:S04]  /*01a0*/  IADD3 R2, PT, PT, R5, -0x1, RZ ;  /* 0xffffffff05027810 */ /* 0x001fc80007ffe0ff */
[----:B------:R-:W-:-:S13]  /*01b0*/  LOP3.LUT P1, RZ, R2, R11, RZ, 0xc0, !PT ;  /* 0x0000000b02ff7212 */ /* 0x000fda000782c0ff */
[----:B------:R-:W-:Y:S01]  /*01c0*/  @!P1 IMAD R2, R0, 0x4, R7 ;  /* 0x0000000400029824 */ /* 0x000fe200078e0207 */
[----:B------:R-:W-:Y:S01]  /*01d0*/  MOV R0, R5 ;  /* 0x0000000500007202 */ /* 0x000fe20000000f00 */
[----:B------:R-:W-:Y:S04]  /*01e0*/  @!P1 LDS R3, [R7] ;  /* 0x0000000007039984 */ /* 0x000fe80000000800 */
[----:B------:R-:W0:Y:S02]  /*01f0*/  @!P1 LDS R2, [R2] ;  /* 0x0000000002029984 */ /* 0x000e240000000800 */
[----:B0-----:R-:W-:-:S05]  /*0200*/  @!P1 FADD R4, R2, R3 ;  /* 0x0000000302049221 */ /* 0x001fca0000000000 */
[----:B------:R1:W-:Y:S01]  /*0210*/  @!P1 STS [R7], R4 ;  /* 0x0000000407009388 */ /* 0x0003e20000000800 */
[----:B------:R-:W-:-:S13]  /*0220*/  ISETP.GE.U32.AND P1, PT, R5, R6, PT ;  /* 0x000000060500720c */ /* 0x000fda0003f26070 */
[----:B-1----:R-:W-:Y:S05]  /*0230*/  @!P1 BRA `(.L_x_1) ;  /* 0xfffffffc00d09947 */ /* 0x002fea000383ffff */
.L_x_0:
[----:B------:R-:W-:Y:S05]  /*0240*/  @P0 EXIT ;  /* 0x000000000000094d */ /* 0x000fea0003800000 */
[----:B------:R-:W1:Y:S01]  /*0250*/  S2UR UR5, SR_CgaCtaId ;  /* 0x00000000000579c3 */ /* 0x000e620000008800 */
[----:B------:R-:W-:-:S07]  /*0260*/  UMOV UR4, 0x400 ;  /* 0x0000040000047882 */ /* 0x000fce0000000000 */
[----:B0-----:R-:W0:Y:S01]  /*0270*/  LDC.64 R2, c[0x0][0x380] ;  /* 0x0000e000ff027b82 */ /* 0x001e220000000a00 */
[----:B-1----:R-:W-:-:S09]  /*0280*/  ULEA UR4, UR5, UR4, 0x18 ;  /* 0x0000000405047291 */ /* 0x002fd2000f8ec0ff */
[----:B------:R-:W0:Y:S04]  /*0290*/  LDS R5, [UR4] ;  /* 0x00000004ff057984 */ /* 0x000e280008000800 */
[----:B0-----:R-:W-:Y:S01]  /*02a0*/  STG.E desc[UR6][R2.64], R5 ;  /* 0x0000000502007986 */ /* 0x001fe2000c101906 */
[----:B------:R-:W-:Y:S05]  /*02b0*/  EXIT ;  /* 0x000000000000794d */ /* 0x000fea0003800000 */
.L_x_2:
[----:B------:R-:W-:-:S00]  /*02c0*/  BRA `(.L_x_2) ;  /* 0xfffffffc00fc7947 */ /* 0x000fc0000383ffff */
[----:B------:R-:W-:-:S00]  /*02d0*/  NOP ;  /* 0x0000000000007918 */ /* 0x000fc00000000000 */
        /* <DEDUP_REMOVED lines=10> */
.L_x_3:


//--------------------- .nv.shared._Z9reductionPfi --------------------------
	.section	.nv.shared._Z9reductionPfi,"aw",@nobits
	.sectionflags	@""
	.align	4
.nv.shared._Z9reductionPfi:
	.zero		3072


//--------------------- .nv.shared.reserved.0     --------------------------
	.section	.nv.shared.reserved.0,"aw",@nobits
	.weak		__nv_reservedSMEM_offset_0_alias
	.size		__nv_reservedSMEM_offset_0_alias, 0, 64
	.other		__nv_reservedSMEM_offset_0_alias,@"STO_CUDA_RESERVED_SHARED STV_DEFAULT"
__nv_reservedSMEM_offset_0_alias:
	.zero		0
	.zero		64


//--------------------- .nv.constant0._Z9reductionPfi --------------------------
	.section	.nv.constant0._Z9reductionPfi,"a",@progbits
	.sectionflags	@""
	.align	4
.nv.constant0._Z9reductionPfi:
	.zero		908


//--------------------- SYMBOLS --------------------------

	.type		.nv.reservedSmem.offset0,@object
	.size		.nv.reservedSmem.offset0,0x4
	.type		.nv.reservedSmem.cap,@object
	.size		.nv.reservedSmem.cap,0x4
